//
// Generated by NVIDIA NVVM Compiler
//
// Compiler Build ID: CL-36424714
// Cuda compilation tools, release 13.0, V13.0.88
// Based on NVVM 20.0.0
//

.version 9.0
.target sm_100
.address_size 64

	// .globl	_Z15writeRowReadRowPi
// _ZZ15writeRowReadRowPiE4tile has been demoted
// _ZZ15writeColReadColPiE4tile has been demoted
// _ZZ16writeColReadColTPiE4tile has been demoted
// _ZZ15writeRowReadColPiE4tile has been demoted
// _ZZ15writeColReadRowPiE4tile has been demoted
// _ZZ18writeColReadColPadPiE4tile has been demoted
.extern .shared .align 16 .b8 tile[];

.visible .entry _Z15writeRowReadRowPi(
	.param .u64 .ptr .align 1 _Z15writeRowReadRowPi_param_0
)
{
	.reg .b32 	%r<11>;
	.reg .b64 	%rd<5>;
	// demoted variable
	.shared .align 4 .b8 _ZZ15writeRowReadRowPiE4tile[2048];
	ld.param.u64 	%rd1, [_Z15writeRowReadRowPi_param_0];
	cvta.to.global.u64 	%rd2, %rd1;
	mov.u32 	%r1, %tid.y;
	mov.u32 	%r2, %ntid.x;
	mov.u32 	%r3, %tid.x;
	mad.lo.s32 	%r4, %r1, %r2, %r3;
	shl.b32 	%r5, %r1, 7;
	mov.u32 	%r6, _ZZ15writeRowReadRowPiE4tile;
	add.s32 	%r7, %r6, %r5;
	shl.b32 	%r8, %r3, 2;
	add.s32 	%r9, %r7, %r8;
	st.shared.u32 	[%r9], %r4;
	bar.sync 	0;
	ld.shared.u32 	%r10, [%r9];
	mul.wide.u32 	%rd3, %r4, 4;
	add.s64 	%rd4, %rd2, %rd3;
	st.global.u32 	[%rd4], %r10;
	ret;

}
	// .globl	_Z15writeColReadColPi
.visible .entry _Z15writeColReadColPi(
	.param .u64 .ptr .align 1 _Z15writeColReadColPi_param_0
)
{
	.reg .b32 	%r<13>;
	.reg .b64 	%rd<5>;
	// demoted variable
	.shared .align 4 .b8 _ZZ15writeColReadColPiE4tile[2048];
	ld.param.u64 	%rd1, [_Z15writeColReadColPi_param_0];
	cvta.to.global.u64 	%rd2, %rd1;
	mov.u32 	%r1, %tid.y;
	mov.u32 	%r2, %ntid.x;
	mov.u32 	%r3, %tid.x;
	mad.lo.s32 	%r4, %r1, %r2, %r3;
	shl.b32 	%r5, %r4, 7;
	and.b32  	%r6, %r5, 1920;
	mov.u32 	%r7, _ZZ15writeColReadColPiE4tile;
	add.s32 	%r8, %r7, %r6;
	shr.u32 	%r9, %r4, 2;
	and.b32  	%r10, %r9, 1073741820;
	add.s32 	%r11, %r8, %r10;
	st.shared.u32 	[%r11], %r4;
	bar.sync 	0;
	ld.shared.u32 	%r12, [%r11];
	mul.wide.u32 	%rd3, %r4, 4;
	add.s64 	%rd4, %rd2, %rd3;
	st.global.u32 	[%rd4], %r12;
	ret;

}
	// .globl	_Z16writeColReadColTPi
.visible .entry _Z16writeColReadColTPi(
	.param .u64 .ptr .align 1 _Z16writeColReadColTPi_param_0
)
{
	.reg .b32 	%r<11>;
	.reg .b64 	%rd<5>;
	// demoted variable
	.shared .align 4 .b8 _ZZ16writeColReadColTPiE4tile[2048];
	ld.param.u64 	%rd1, [_Z16writeColReadColTPi_param_0];
	cvta.to.global.u64 	%rd2, %rd1;
	mov.u32 	%r1, %tid.y;
	mov.u32 	%r2, %ntid.x;
	mov.u32 	%r3, %tid.x;
	mad.lo.s32 	%r4, %r1, %r2, %r3;
	shl.b32 	%r5, %r3, 6;
	mov.u32 	%r6, _ZZ16writeColReadColTPiE4tile;
	add.s32 	%r7, %r6, %r5;
	shl.b32 	%r8, %r1, 2;
	add.s32 	%r9, %r7, %r8;
	st.shared.u32 	[%r9], %r4;
	bar.sync 	0;
	ld.shared.u32 	%r10, [%r9];
	mul.wide.u32 	%rd3, %r4, 4;
	add.s64 	%rd4, %rd2, %rd3;
	st.global.u32 	[%rd4], %r10;
	ret;

}
	// .globl	_Z15writeRowReadColPi
.visible .entry _Z15writeRowReadColPi(
	.param .u64 .ptr .align 1 _Z15writeRowReadColPi_param_0
)
{
	.reg .b32 	%r<17>;
	.reg .b64 	%rd<5>;
	// demoted variable
	.shared .align 4 .b8 _ZZ15writeRowReadColPiE4tile[2048];
	ld.param.u64 	%rd1, [_Z15writeRowReadColPi_param_0];
	cvta.to.global.u64 	%rd2, %rd1;
	mov.u32 	%r1, %tid.y;
	mov.u32 	%r2, %ntid.x;
	mov.u32 	%r3, %tid.x;
	mad.lo.s32 	%r4, %r1, %r2, %r3;
	shl.b32 	%r5, %r1, 7;
	mov.u32 	%r6, _ZZ15writeRowReadColPiE4tile;
	add.s32 	%r7, %r6, %r5;
	shl.b32 	%r8, %r3, 2;
	add.s32 	%r9, %r7, %r8;
	st.shared.u32 	[%r9], %r4;
	bar.sync 	0;
	shl.b32 	%r10, %r4, 7;
	and.b32  	%r11, %r10, 1920;
	add.s32 	%r12, %r6, %r11;
	shr.u32 	%r13, %r4, 2;
	and.b32  	%r14, %r13, 1073741820;
	add.s32 	%r15, %r12, %r14;
	ld.shared.u32 	%r16, [%r15];
	mul.wide.u32 	%rd3, %r4, 4;
	add.s64 	%rd4, %rd2, %rd3;
	st.global.u32 	[%rd4], %r16;
	ret;

}
	// .globl	_Z15writeColReadRowPi
.visible .entry _Z15writeColReadRowPi(
	.param .u64 .ptr .align 1 _Z15writeColReadRowPi_param_0
)
{
	.reg .b32 	%r<17>;
	.reg .b64 	%rd<5>;
	// demoted variable
	.shared .align 4 .b8 _ZZ15writeColReadRowPiE4tile[2048];
	ld.param.u64 	%rd1, [_Z15writeColReadRowPi_param_0];
	cvta.to.global.u64 	%rd2, %rd1;
	mov.u32 	%r1, %tid.y;
	mov.u32 	%r2, %ntid.x;
	mov.u32 	%r3, %tid.x;
	mad.lo.s32 	%r4, %r1, %r2, %r3;
	shl.b32 	%r5, %r4, 7;
	and.b32  	%r6, %r5, 1920;
	mov.u32 	%r7, _ZZ15writeColReadRowPiE4tile;
	add.s32 	%r8, %r7, %r6;
	shr.u32 	%r9, %r4, 2;
	and.b32  	%r10, %r9, 1073741820;
	add.s32 	%r11, %r8, %r10;
	st.shared.u32 	[%r11], %r4;
	bar.sync 	0;
	shl.b32 	%r12, %r1, 7;
	add.s32 	%r13, %r7, %r12;
	shl.b32 	%r14, %r3, 2;
	add.s32 	%r15, %r13, %r14;
	ld.shared.u32 	%r16, [%r15];
	mul.wide.u32 	%rd3, %r4, 4;
	add.s64 	%rd4, %rd2, %rd3;
	st.global.u32 	[%rd4], %r16;
	ret;

}
	// .globl	_Z22writeRowReadRowDynamicPi
.visible .entry _Z22writeRowReadRowDynamicPi(
	.param .u64 .ptr .align 1 _Z22writeRowReadRowDynamicPi_param_0
)
{
	.reg .b32 	%r<9>;
	.reg .b64 	%rd<5>;

	ld.param.u64 	%rd1, [_Z22writeRowReadRowDynamicPi_param_0];
	cvta.to.global.u64 	%rd2, %rd1;
	mov.u32 	%r1, %tid.y;
	mov.u32 	%r2, %ntid.x;
	mov.u32 	%r3, %tid.x;
	mad.lo.s32 	%r4, %r1, %r2, %r3;
	shl.b32 	%r5, %r4, 2;
	mov.u32 	%r6, tile;
	add.s32 	%r7, %r6, %r5;
	st.shared.u32 	[%r7], %r4;
	bar.sync 	0;
	ld.shared.u32 	%r8, [%r7];
	mul.wide.u32 	%rd3, %r4, 4;
	add.s64 	%rd4, %rd2, %rd3;
	st.global.u32 	[%rd4], %r8;
	ret;

}
	// .globl	_Z22writeColReadColDynamicPi
.visible .entry _Z22writeColReadColDynamicPi(
	.param .u64 .ptr .align 1 _Z22writeColReadColDynamicPi_param_0
)
{
	.reg .b32 	%r<13>;
	.reg .b64 	%rd<5>;

	ld.param.u64 	%rd1, [_Z22writeColReadColDynamicPi_param_0];
	cvta.to.global.u64 	%rd2, %rd1;
	mov.u32 	%r1, %tid.y;
	mov.u32 	%r2, %ntid.x;
	mov.u32 	%r3, %tid.x;
	mad.lo.s32 	%r4, %r1, %r2, %r3;
	shr.u32 	%r5, %r4, 4;
	shl.b32 	%r6, %r4, 5;
	and.b32  	%r7, %r6, 480;
	add.s32 	%r8, %r7, %r5;
	shl.b32 	%r9, %r8, 2;
	mov.u32 	%r10, tile;
	add.s32 	%r11, %r10, %r9;
	st.shared.u32 	[%r11], %r4;
	bar.sync 	0;
	ld.shared.u32 	%r12, [%r11];
	mul.wide.u32 	%rd3, %r4, 4;
	add.s64 	%rd4, %rd2, %rd3;
	st.global.u32 	[%rd4], %r12;
	ret;

}
	// .globl	_Z18writeColReadColPadPi
.visible .entry _Z18writeColReadColPadPi(
	.param .u64 .ptr .align 1 _Z18writeColReadColPadPi_param_0
)
{
	.reg .b32 	%r<12>;
	.reg .b64 	%rd<5>;
	// demoted variable
	.shared .align 4 .b8 _ZZ18writeColReadColPadPiE4tile[2176];
	ld.param.u64 	%rd1, [_Z18writeColReadColPadPi_param_0];
	cvta.to.global.u64 	%rd2, %rd1;
	mov.u32 	%r1, %tid.y;
	mov.u32 	%r2, %ntid.x;
	mov.u32 	%r3, %tid.x;
	mad.lo.s32 	%r4, %r1, %r2, %r3;
	and.b32  	%r5, %r4, 15;
	mov.u32 	%r6, _ZZ18writeColReadColPadPiE4tile;
	mad.lo.s32 	%r7, %r5, 136, %r6;
	shr.u32 	%r8, %r4, 2;
	and.b32  	%r9, %r8, 1073741820;
	add.s32 	%r10, %r7, %r9;
	st.shared.u32 	[%r10], %r4;
	bar.sync 	0;
	ld.shared.u32 	%r11, [%r10];
	mul.wide.u32 	%rd3, %r4, 4;
	add.s64 	%rd4, %rd2, %rd3;
	st.global.u32 	[%rd4], %r11;
	ret;

}
	// .globl	_Z25writeColReadColDynamicPadPi
.visible .entry _Z25writeColReadColDynamicPadPi(
	.param .u64 .ptr .align 1 _Z25writeColReadColDynamicPadPi_param_0
)
{
	.reg .b32 	%r<12>;
	.reg .b64 	%rd<5>;

	ld.param.u64 	%rd1, [_Z25writeColReadColDynamicPadPi_param_0];
	cvta.to.global.u64 	%rd2, %rd1;
	mov.u32 	%r1, %tid.y;
	mov.u32 	%r2, %ntid.x;
	mov.u32 	%r3, %tid.x;
	mad.lo.s32 	%r4, %r1, %r2, %r3;
	and.b32  	%r5, %r4, 15;
	shr.u32 	%r6, %r4, 4;
	mad.lo.s32 	%r7, %r5, 34, %r6;
	shl.b32 	%r8, %r7, 2;
	mov.u32 	%r9, tile;
	add.s32 	%r10, %r9, %r8;
	st.shared.u32 	[%r10], %r4;
	bar.sync 	0;
	ld.shared.u32 	%r11, [%r10];
	mul.wide.u32 	%rd3, %r4, 4;
	add.s64 	%rd4, %rd2, %rd3;
	st.global.u32 	[%rd4], %r11;
	ret;

}


// ===== COMPILED SASS (sm_100) =====

	.target	sm_100

	.elftype	@"ET_EXEC"


//--------------------- .note.nv.tkinfo           --------------------------
	.section	.note.nv.tkinfo,"",@"SHT_NOTE"
	.sectionflags	@"SHF_NOTE_NV_TKINFO"
	.tkinfo
        /*0018*/ 	.word	0x00000002
        /*0030*/ 	.string	""
        /*0030*/ 	.string	"ptxas"
        /*0030*/ 	.string	"Cuda compilation tools, release 13.0, V13.0.88"
        /*0030*/ 	.string	"Build cuda_13.0.r13.0/compiler.36424714_0"
        /*0030*/ 	.string	"-arch sm_100 -m 64 "



//--------------------- .note.nv.cuinfo           --------------------------
	.section	.note.nv.cuinfo,"",@"SHT_NOTE"
	.sectionflags	@"SHF_NOTE_NV_CUINFO"
        /*0018*/ 	.short	0x0002
        /*001a*/ 	.short	0x0064
        /*001c*/ 	.short	0x0082
	.zero		2


//--------------------- .nv.info                  --------------------------
	.section	.nv.info,"",@"SHT_CUDA_INFO"
	.align	4


	//----- nvinfo : EIATTR_REGCOUNT
	.align		4
        /*0000*/ 	.byte	0x04, 0x2f
        /*0002*/ 	.short	(.L_1 - .L_0)
	.align		4
.L_0:
        /*0004*/ 	.word	index@(_Z15writeRowReadRowPi)
        /*0008*/ 	.word	0x0000000a


	//----- nvinfo : EIATTR_FRAME_SIZE
	.align		4
.L_1:
        /*000c*/ 	.byte	0x04, 0x11
        /*000e*/ 	.short	(.L_3 - .L_2)
	.align		4
.L_2:
        /*0010*/ 	.word	index@(_Z15writeRowReadRowPi)
        /*0014*/ 	.word	0x00000000


	//----- nvinfo : EIATTR_REGCOUNT
	.align		4
.L_3:
        /*0018*/ 	.byte	0x04, 0x2f
        /*001a*/ 	.short	(.L_5 - .L_4)
	.align		4
.L_4:
        /*001c*/ 	.word	index@(_Z15writeColReadColPi)
        /*0020*/ 	.word	0x0000000a


	//----- nvinfo : EIATTR_FRAME_SIZE
	.align		4
.L_5:
        /*0024*/ 	.byte	0x04, 0x11
        /*0026*/ 	.short	(.L_7 - .L_6)
	.align		4
.L_6:
        /*0028*/ 	.word	index@(_Z15writeColReadColPi)
        /*002c*/ 	.word	0x00000000


	//----- nvinfo : EIATTR_REGCOUNT
	.align		4
.L_7:
        /*0030*/ 	.byte	0x04, 0x2f
        /*0032*/ 	.short	(.L_9 - .L_8)
	.align		4
.L_8:
        /*0034*/ 	.word	index@(_Z16writeColReadColTPi)
        /*0038*/ 	.word	0x0000000a


	//----- nvinfo : EIATTR_FRAME_SIZE
	.align		4
.L_9:
        /*003c*/ 	.byte	0x04, 0x11
        /*003e*/ 	.short	(.L_11 - .L_10)
	.align		4
.L_10:
        /*0040*/ 	.word	index@(_Z16writeColReadColTPi)
        /*0044*/ 	.word	0x00000000


	//----- nvinfo : EIATTR_REGCOUNT
	.align		4
.L_11:
        /*0048*/ 	.byte	0x04, 0x2f
        /*004a*/ 	.short	(.L_13 - .L_12)
	.align		4
.L_12:
        /*004c*/ 	.word	index@(_Z15writeRowReadColPi)
        /*0050*/ 	.word	0x0000000a


	//----- nvinfo : EIATTR_FRAME_SIZE
	.align		4
.L_13:
        /*0054*/ 	.byte	0x04, 0x11
        /*0056*/ 	.short	(.L_15 - .L_14)
	.align		4
.L_14:
        /*0058*/ 	.word	index@(_Z15writeRowReadColPi)
        /*005c*/ 	.word	0x00000000


	//----- nvinfo : EIATTR_REGCOUNT
	.align		4
.L_15:
        /*0060*/ 	.byte	0x04, 0x2f
        /*0062*/ 	.short	(.L_17 - .L_16)
	.align		4
.L_16:
        /*0064*/ 	.word	index@(_Z15writeColReadRowPi)
        /*0068*/ 	.word	0x0000000a


	//----- nvinfo : EIATTR_FRAME_SIZE
	.align		4
.L_17:
        /*006c*/ 	.byte	0x04, 0x11
        /*006e*/ 	.short	(.L_19 - .L_18)
	.align		4
.L_18:
        /*0070*/ 	.word	index@(_Z15writeColReadRowPi)
        /*0074*/ 	.word	0x00000000


	//----- nvinfo : EIATTR_REGCOUNT
	.align		4
.L_19:
        /*0078*/ 	.byte	0x04, 0x2f
        /*007a*/ 	.short	(.L_21 - .L_20)
	.align		4
.L_20:
        /*007c*/ 	.word	index@(_Z22writeRowReadRowDynamicPi)
        /*0080*/ 	.word	0x0000000a


	//----- nvinfo : EIATTR_FRAME_SIZE
	.align		4
.L_21:
        /*0084*/ 	.byte	0x04, 0x11
        /*0086*/ 	.short	(.L_23 - .L_22)
	.align		4
.L_22:
        /*0088*/ 	.word	index@(_Z22writeRowReadRowDynamicPi)
        /*008c*/ 	.word	0x00000000


	//----- nvinfo : EIATTR_REGCOUNT
	.align		4
.L_23:
        /*0090*/ 	.byte	0x04, 0x2f
        /*0092*/ 	.short	(.L_25 - .L_24)
	.align		4
.L_24:
        /*0094*/ 	.word	index@(_Z22writeColReadColDynamicPi)
        /*0098*/ 	.word	0x0000000a


	//----- nvinfo : EIATTR_FRAME_SIZE
	.align		4
.L_25:
        /*009c*/ 	.byte	0x04, 0x11
        /*009e*/ 	.short	(.L_27 - .L_26)
	.align		4
.L_26:
        /*00a0*/ 	.word	index@(_Z22writeColReadColDynamicPi)
        /*00a4*/ 	.word	0x00000000


	//----- nvinfo : EIATTR_REGCOUNT
	.align		4
.L_27:
        /*00a8*/ 	.byte	0x04, 0x2f
        /*00aa*/ 	.short	(.L_29 - .L_28)
	.align		4
.L_28:
        /*00ac*/ 	.word	index@(_Z18writeColReadColPadPi)
        /*00b0*/ 	.word	0x0000000a


	//----- nvinfo : EIATTR_FRAME_SIZE
	.align		4
.L_29:
        /*00b4*/ 	.byte	0x04, 0x11
        /*00b6*/ 	.short	(.L_31 - .L_30)
	.align		4
.L_30:
        /*00b8*/ 	.word	index@(_Z18writeColReadColPadPi)
        /*00bc*/ 	.word	0x00000000


	//----- nvinfo : EIATTR_REGCOUNT
	.align		4
.L_31:
        /*00c0*/ 	.byte	0x04, 0x2f
        /*00c2*/ 	.short	(.L_33 - .L_32)
	.align		4
.L_32:
        /*00c4*/ 	.word	index@(_Z25writeColReadColDynamicPadPi)
        /*00c8*/ 	.word	0x0000000a


	//----- nvinfo : EIATTR_FRAME_SIZE
	.align		4
.L_33:
        /*00cc*/ 	.byte	0x04, 0x11
        /*00ce*/ 	.short	(.L_35 - .L_34)
	.align		4
.L_34:
        /*00d0*/ 	.word	index@(_Z25writeColReadColDynamicPadPi)
        /*00d4*/ 	.word	0x00000000


	//----- nvinfo : EIATTR_MIN_STACK_SIZE
	.align		4
.L_35:
        /*00d8*/ 	.byte	0x04, 0x12
        /*00da*/ 	.short	(.L_37 - .L_36)
	.align		4
.L_36:
        /*00dc*/ 	.word	index@(_Z25writeColReadColDynamicPadPi)
        /*00e0*/ 	.word	0x00000000


	//----- nvinfo : EIATTR_MIN_STACK_SIZE
	.align		4
.L_37:
        /*00e4*/ 	.byte	0x04, 0x12
        /*00e6*/ 	.short	(.L_39 - .L_38)
	.align		4
.L_38:
        /*00e8*/ 	.word	index@(_Z18writeColReadColPadPi)
        /*00ec*/ 	.word	0x00000000


	//----- nvinfo : EIATTR_MIN_STACK_SIZE
	.align		4
.L_39:
        /*00f0*/ 	.byte	0x04, 0x12
        /*00f2*/ 	.short	(.L_41 - .L_40)
	.align		4
.L_40:
        /*00f4*/ 	.word	index@(_Z22writeColReadColDynamicPi)
        /*00f8*/ 	.word	0x00000000


	//----- nvinfo : EIATTR_MIN_STACK_SIZE
	.align		4
.L_41:
        /*00fc*/ 	.byte	0x04, 0x12
        /*00fe*/ 	.short	(.L_43 - .L_42)
	.align		4
.L_42:
        /*0100*/ 	.word	index@(_Z22writeRowReadRowDynamicPi)
        /*0104*/ 	.word	0x00000000


	//----- nvinfo : EIATTR_MIN_STACK_SIZE
	.align		4
.L_43:
        /*0108*/ 	.byte	0x04, 0x12
        /*010a*/ 	.short	(.L_45 - .L_44)
	.align		4
.L_44:
        /*010c*/ 	.word	index@(_Z15writeColReadRowPi)
        /*0110*/ 	.word	0x00000000


	//----- nvinfo : EIATTR_MIN_STACK_SIZE
	.align		4
.L_45:
        /*0114*/ 	.byte	0x04, 0x12
        /*0116*/ 	.short	(.L_47 - .L_46)
	.align		4
.L_46:
        /*0118*/ 	.word	index@(_Z15writeRowReadColPi)
        /*011c*/ 	.word	0x00000000


	//----- nvinfo : EIATTR_MIN_STACK_SIZE
	.align		4
.L_47:
        /*0120*/ 	.byte	0x04, 0x12
        /*0122*/ 	.short	(.L_49 - .L_48)
	.align		4
.L_48:
        /*0124*/ 	.word	index@(_Z16writeColReadColTPi)
        /*0128*/ 	.word	0x00000000


	//----- nvinfo : EIATTR_MIN_STACK_SIZE
	.align		4
.L_49:
        /*012c*/ 	.byte	0x04, 0x12
        /*012e*/ 	.short	(.L_51 - .L_50)
	.align		4
.L_50:
        /*0130*/ 	.word	index@(_Z15writeColReadColPi)
        /*0134*/ 	.word	0x00000000


	//----- nvinfo : EIATTR_MIN_STACK_SIZE
	.align		4
.L_51:
        /*0138*/ 	.byte	0x04, 0x12
        /*013a*/ 	.short	(.L_53 - .L_52)
	.align		4
.L_52:
        /*013c*/ 	.word	index@(_Z15writeRowReadRowPi)
        /*0140*/ 	.word	0x00000000
.L_53:


//--------------------- .nv.compat                --------------------------
	.section	.nv.compat,"",@"SHT_CUDA_COMPAT_INFO"
	.align	4
        /*0000*/ 	.byte	0x02, 0x09, 0x00, 0x00, 0x02, 0x02, 0x01, 0x00, 0x02, 0x05, 0x05, 0x00, 0x03, 0x07, 0x01, 0x01
        /*0010*/ 	.byte	0x02, 0x03, 0x00, 0x00, 0x02, 0x06, 0x01, 0x00, 0x04, 0x0b, 0x08, 0x00, 0x09, 0x00, 0x00, 0x00
        /*0020*/ 	.byte	0x00, 0x00, 0x00, 0x00


//--------------------- .nv.info._Z25writeColReadColDynamicPadPi --------------------------
	.section	.nv.info._Z25writeColReadColDynamicPadPi,"",@"SHT_CUDA_INFO"
	.sectionflags	@""
	.align	4


	//----- nvinfo : EIATTR_CUDA_API_VERSION
	.align		4
        /*0000*/ 	.byte	0x04, 0x37
        /*0002*/ 	.short	(.L_55 - .L_54)
.L_54:
        /*0004*/ 	.word	0x00000082


	//----- nvinfo : EIATTR_KPARAM_INFO
	.align		4
.L_55:
        /*0008*/ 	.byte	0x04, 0x17
        /*000a*/ 	.short	(.L_57 - .L_56)
.L_56:
        /*000c*/ 	.word	0x00000000
        /*0010*/ 	.short	0x0000
        /*0012*/ 	.short	0x0000
        /*0014*/ 	.byte	0x00, 0xf5, 0x21, 0x00


	//----- nvinfo : EIATTR_SPARSE_MMA_MASK
	.align		4
.L_57:
        /*0018*/ 	.byte	0x03, 0x50
        /*001a*/ 	.short	0x0000


	//----- nvinfo : EIATTR_MAXREG_COUNT
	.align		4
        /*001c*/ 	.byte	0x03, 0x1b
        /*001e*/ 	.short	0x00ff


	//----- nvinfo : EIATTR_NUM_BARRIERS
	.align		4
        /*0020*/ 	.byte	0x02, 0x4c
        /*0022*/ 	.byte	0x01
	.zero		1


	//----- nvinfo : EIATTR_MERCURY_ISA_VERSION
	.align		4
        /*0024*/ 	.byte	0x03, 0x5f
        /*0026*/ 	.short	0x0101


	//----- nvinfo : EIATTR_VRC_CTA_INIT_COUNT
	.align		4
        /*0028*/ 	.byte	0x02, 0x4a
	.zero		1
	.zero		1


	//----- nvinfo : EIATTR_EXIT_INSTR_OFFSETS
	.align		4
        /*002c*/ 	.byte	0x04, 0x1c
        /*002e*/ 	.short	(.L_59 - .L_58)


	//   ....[0]....
.L_58:
        /*0030*/ 	.word	0x00000130


	//----- nvinfo : EIATTR_CBANK_PARAM_SIZE
	.align		4
.L_59:
        /*0034*/ 	.byte	0x03, 0x19
        /*0036*/ 	.short	0x0008


	//----- nvinfo : EIATTR_PARAM_CBANK
	.align		4
        /*0038*/ 	.byte	0x04, 0x0a
        /*003a*/ 	.short	(.L_61 - .L_60)
	.align		4
.L_60:
        /*003c*/ 	.word	index@(.nv.constant0._Z25writeColReadColDynamicPadPi)
        /*0040*/ 	.short	0x0380
        /*0042*/ 	.short	0x0008


	//----- nvinfo : EIATTR_SW_WAR
	.align		4
.L_61:
        /*0044*/ 	.byte	0x04, 0x36
        /*0046*/ 	.short	(.L_63 - .L_62)
.L_62:
        /*0048*/ 	.word	0x00000008
.L_63:


//--------------------- .nv.info._Z18writeColReadColPadPi --------------------------
	.section	.nv.info._Z18writeColReadColPadPi,"",@"SHT_CUDA_INFO"
	.sectionflags	@""
	.align	4


	//----- nvinfo : EIATTR_CUDA_API_VERSION
	.align		4
        /*0000*/ 	.byte	0x04, 0x37
        /*0002*/ 	.short	(.L_65 - .L_64)
.L_64:
        /*0004*/ 	.word	0x00000082


	//----- nvinfo : EIATTR_KPARAM_INFO
	.align		4
.L_65:
        /*0008*/ 	.byte	0x04, 0x17
        /*000a*/ 	.short	(.L_67 - .L_66)
.L_66:
        /*000c*/ 	.word	0x00000000
        /*0010*/ 	.short	0x0000
        /*0012*/ 	.short	0x0000
        /*0014*/ 	.byte	0x00, 0xf5, 0x21, 0x00


	//----- nvinfo : EIATTR_SPARSE_MMA_MASK
	.align		4
.L_67:
        /*0018*/ 	.byte	0x03, 0x50
        /*001a*/ 	.short	0x0000


	//----- nvinfo : EIATTR_MAXREG_COUNT
	.align		4
        /*001c*/ 	.byte	0x03, 0x1b
        /*001e*/ 	.short	0x00ff


	//----- nvinfo : EIATTR_NUM_BARRIERS
	.align		4
        /*0020*/ 	.byte	0x02, 0x4c
        /*0022*/ 	.byte	0x01
	.zero		1


	//----- nvinfo : EIATTR_MERCURY_ISA_VERSION
	.align		4
        /*0024*/ 	.byte	0x03, 0x5f
        /*0026*/ 	.short	0x0101


	//----- nvinfo : EIATTR_VRC_CTA_INIT_COUNT
	.align		4
        /*0028*/ 	.byte	0x02, 0x4a
	.zero		1
	.zero		1


	//----- nvinfo : EIATTR_EXIT_INSTR_OFFSETS
	.align		4
        /*002c*/ 	.byte	0x04, 0x1c
        /*002e*/ 	.short	(.L_69 - .L_68)


	//   ....[0]....
.L_68:
        /*0030*/ 	.word	0x00000140


	//----- nvinfo : EIATTR_CBANK_PARAM_SIZE
	.align		4
.L_69:
        /*0034*/ 	.byte	0x03, 0x19
        /*0036*/ 	.short	0x0008


	//----- nvinfo : EIATTR_PARAM_CBANK
	.align		4
        /*0038*/ 	.byte	0x04, 0x0a
        /*003a*/ 	.short	(.L_71 - .L_70)
	.align		4
.L_70:
        /*003c*/ 	.word	index@(.nv.constant0._Z18writeColReadColPadPi)
        /*0040*/ 	.short	0x0380
        /*0042*/ 	.short	0x0008


	//----- nvinfo : EIATTR_SW_WAR
	.align		4
.L_71:
        /*0044*/ 	.byte	0x04, 0x36
        /*0046*/ 	.short	(.L_73 - .L_72)
.L_72:
        /*0048*/ 	.word	0x00000008
.L_73:


//--------------------- .nv.info._Z22writeColReadColDynamicPi --------------------------
	.section	.nv.info._Z22writeColReadColDynamicPi,"",@"SHT_CUDA_INFO"
	.sectionflags	@""
	.align	4


	//----- nvinfo : EIATTR_CUDA_API_VERSION
	.align		4
        /*0000*/ 	.byte	0x04, 0x37
        /*0002*/ 	.short	(.L_75 - .L_74)
.L_74:
        /*0004*/ 	.word	0x00000082


	//----- nvinfo : EIATTR_KPARAM_INFO
	.align		4
.L_75:
        /*0008*/ 	.byte	0x04, 0x17
        /*000a*/ 	.short	(.L_77 - .L_76)
.L_76:
        /*000c*/ 	.word	0x00000000
        /*0010*/ 	.short	0x0000
        /*0012*/ 	.short	0x0000
        /*0014*/ 	.byte	0x00, 0xf5, 0x21, 0x00


	//----- nvinfo : EIATTR_SPARSE_MMA_MASK
	.align		4
.L_77:
        /*0018*/ 	.byte	0x03, 0x50
        /*001a*/ 	.short	0x0000


	//----- nvinfo : EIATTR_MAXREG_COUNT
	.align		4
        /*001c*/ 	.byte	0x03, 0x1b
        /*001e*/ 	.short	0x00ff


	//----- nvinfo : EIATTR_NUM_BARRIERS
	.align		4
        /*0020*/ 	.byte	0x02, 0x4c
        /*0022*/ 	.byte	0x01
	.zero		1


	//----- nvinfo : EIATTR_MERCURY_ISA_VERSION
	.align		4
        /*0024*/ 	.byte	0x03, 0x5f
        /*0026*/ 	.short	0x0101


	//----- nvinfo : EIATTR_VRC_CTA_INIT_COUNT
	.align		4
        /*0028*/ 	.byte	0x02, 0x4a
	.zero		1
	.zero		1


	//----- nvinfo : EIATTR_EXIT_INSTR_OFFSETS
	.align		4
        /*002c*/ 	.byte	0x04, 0x1c
        /*002e*/ 	.short	(.L_79 - .L_78)


	//   ....[0]....
.L_78:
        /*0030*/ 	.word	0x00000130


	//----- nvinfo : EIATTR_CBANK_PARAM_SIZE
	.align		4
.L_79:
        /*0034*/ 	.byte	0x03, 0x19
        /*0036*/ 	.short	0x0008


	//----- nvinfo : EIATTR_PARAM_CBANK
	.align		4
        /*0038*/ 	.byte	0x04, 0x0a
        /*003a*/ 	.short	(.L_81 - .L_80)
	.align		4
.L_80:
        /*003c*/ 	.word	index@(.nv.constant0._Z22writeColReadColDynamicPi)
        /*0040*/ 	.short	0x0380
        /*0042*/ 	.short	0x0008


	//----- nvinfo : EIATTR_SW_WAR
	.align		4
.L_81:
        /*0044*/ 	.byte	0x04, 0x36
        /*0046*/ 	.short	(.L_83 - .L_82)
.L_82:
        /*0048*/ 	.word	0x00000008
.L_83:


//--------------------- .nv.info._Z22writeRowReadRowDynamicPi --------------------------
	.section	.nv.info._Z22writeRowReadRowDynamicPi,"",@"SHT_CUDA_INFO"
	.sectionflags	@""
	.align	4


	//----- nvinfo : EIATTR_CUDA_API_VERSION
	.align		4
        /*0000*/ 	.byte	0x04, 0x37
        /*0002*/ 	.short	(.L_85 - .L_84)
.L_84:
        /*0004*/ 	.word	0x00000082


	//----- nvinfo : EIATTR_KPARAM_INFO
	.align		4
.L_85:
        /*0008*/ 	.byte	0x04, 0x17
        /*000a*/ 	.short	(.L_87 - .L_86)
.L_86:
        /*000c*/ 	.word	0x00000000
        /*0010*/ 	.short	0x0000
        /*0012*/ 	.short	0x0000
        /*0014*/ 	.byte	0x00, 0xf5, 0x21, 0x00


	//----- nvinfo : EIATTR_SPARSE_MMA_MASK
	.align		4
.L_87:
        /*0018*/ 	.byte	0x03, 0x50
        /*001a*/ 	.short	0x0000


	//----- nvinfo : EIATTR_MAXREG_COUNT
	.align		4
        /*001c*/ 	.byte	0x03, 0x1b
        /*001e*/ 	.short	0x00ff


	//----- nvinfo : EIATTR_NUM_BARRIERS
	.align		4
        /*0020*/ 	.byte	0x02, 0x4c
        /*0022*/ 	.byte	0x01
	.zero		1


	//----- nvinfo : EIATTR_MERCURY_ISA_VERSION
	.align		4
        /*0024*/ 	.byte	0x03, 0x5f
        /*0026*/ 	.short	0x0101


	//----- nvinfo : EIATTR_VRC_CTA_INIT_COUNT
	.align		4
        /*0028*/ 	.byte	0x02, 0x4a
	.zero		1
	.zero		1


	//----- nvinfo : EIATTR_EXIT_INSTR_OFFSETS
	.align		4
        /*002c*/ 	.byte	0x04, 0x1c
        /*002e*/ 	.short	(.L_89 - .L_88)


	//   ....[0]....
.L_88:
        /*0030*/ 	.word	0x00000100


	//----- nvinfo : EIATTR_CBANK_PARAM_SIZE
	.align		4
.L_89:
        /*0034*/ 	.byte	0x03, 0x19
        /*0036*/ 	.short	0x0008


	//----- nvinfo : EIATTR_PARAM_CBANK
	.align		4
        /*0038*/ 	.byte	0x04, 0x0a
        /*003a*/ 	.short	(.L_91 - .L_90)
	.align		4
.L_90:
        /*003c*/ 	.word	index@(.nv.constant0._Z22writeRowReadRowDynamicPi)
        /*0040*/ 	.short	0x0380
        /*0042*/ 	.short	0x0008


	//----- nvinfo : EIATTR_SW_WAR
	.align		4
.L_91:
        /*0044*/ 	.byte	0x04, 0x36
        /*0046*/ 	.short	(.L_93 - .L_92)
.L_92:
        /*0048*/ 	.word	0x00000008
.L_93:


//--------------------- .nv.info._Z15writeColReadRowPi --------------------------
	.section	.nv.info._Z15writeColReadRowPi,"",@"SHT_CUDA_INFO"
	.sectionflags	@""
	.align	4


	//----- nvinfo : EIATTR_CUDA_API_VERSION
	.align		4
        /*0000*/ 	.byte	0x04, 0x37
        /*0002*/ 	.short	(.L_95 - .L_94)
.L_94:
        /*0004*/ 	.word	0x00000082


	//----- nvinfo : EIATTR_KPARAM_INFO
	.align		4
.L_95:
        /*0008*/ 	.byte	0x04, 0x17
        /*000a*/ 	.short	(.L_97 - .L_96)
.L_96:
        /*000c*/ 	.word	0x00000000
        /*0010*/ 	.short	0x0000
        /*0012*/ 	.short	0x0000
        /*0014*/ 	.byte	0x00, 0xf5, 0x21, 0x00


	//----- nvinfo : EIATTR_SPARSE_MMA_MASK
	.align		4
.L_97:
        /*0018*/ 	.byte	0x03, 0x50
        /*001a*/ 	.short	0x0000


	//----- nvinfo : EIATTR_MAXREG_COUNT
	.align		4
        /*001c*/ 	.byte	0x03, 0x1b
        /*001e*/ 	.short	0x00ff


	//----- nvinfo : EIATTR_NUM_BARRIERS
	.align		4
        /*0020*/ 	.byte	0x02, 0x4c
        /*0022*/ 	.byte	0x01
	.zero		1


	//----- nvinfo : EIATTR_MERCURY_ISA_VERSION
	.align		4
        /*0024*/ 	.byte	0x03, 0x5f
        /*0026*/ 	.short	0x0101


	//----- nvinfo : EIATTR_VRC_CTA_INIT_COUNT
	.align		4
        /*0028*/ 	.byte	0x02, 0x4a
	.zero		1
	.zero		1


	//----- nvinfo : EIATTR_EXIT_INSTR_OFFSETS
	.align		4
        /*002c*/ 	.byte	0x04, 0x1c
        /*002e*/ 	.short	(.L_99 - .L_98)


	//   ....[0]....
.L_98:
        /*0030*/ 	.word	0x00000160


	//----- nvinfo : EIATTR_CBANK_PARAM_SIZE
	.align		4
.L_99:
        /*0034*/ 	.byte	0x03, 0x19
        /*0036*/ 	.short	0x0008


	//----- nvinfo : EIATTR_PARAM_CBANK
	.align		4
        /*0038*/ 	.byte	0x04, 0x0a
        /*003a*/ 	.short	(.L_101 - .L_100)
	.align		4
.L_100:
        /*003c*/ 	.word	index@(.nv.constant0._Z15writeColReadRowPi)
        /*0040*/ 	.short	0x0380
        /*0042*/ 	.short	0x0008


	//----- nvinfo : EIATTR_SW_WAR
	.align		4
.L_101:
        /*0044*/ 	.byte	0x04, 0x36
        /*0046*/ 	.short	(.L_103 - .L_102)
.L_102:
        /*0048*/ 	.word	0x00000008
.L_103:


//--------------------- .nv.info._Z15writeRowReadColPi --------------------------
	.section	.nv.info._Z15writeRowReadColPi,"",@"SHT_CUDA_INFO"
	.sectionflags	@""
	.align	4


	//----- nvinfo : EIATTR_CUDA_API_VERSION
	.align		4
        /*0000*/ 	.byte	0x04, 0x37
        /*0002*/ 	.short	(.L_105 - .L_104)
.L_104:
        /*0004*/ 	.word	0x00000082


	//----- nvinfo : EIATTR_KPARAM_INFO
	.align		4
.L_105:
        /*0008*/ 	.byte	0x04, 0x17
        /*000a*/ 	.short	(.L_107 - .L_106)
.L_106:
        /*000c*/ 	.word	0x00000000
        /*0010*/ 	.short	0x0000
        /*0012*/ 	.short	0x0000
        /*0014*/ 	.byte	0x00, 0xf5, 0x21, 0x00


	//----- nvinfo : EIATTR_SPARSE_MMA_MASK
	.align		4
.L_107:
        /*0018*/ 	.byte	0x03, 0x50
        /*001a*/ 	.short	0x0000


	//----- nvinfo : EIATTR_MAXREG_COUNT
	.align		4
        /*001c*/ 	.byte	0x03, 0x1b
        /*001e*/ 	.short	0x00ff


	//----- nvinfo : EIATTR_NUM_BARRIERS
	.align		4
        /*0020*/ 	.byte	0x02, 0x4c
        /*0022*/ 	.byte	0x01
	.zero		1


	//----- nvinfo : EIATTR_MERCURY_ISA_VERSION
	.align		4
        /*0024*/ 	.byte	0x03, 0x5f
        /*0026*/ 	.short	0x0101


	//----- nvinfo : EIATTR_VRC_CTA_INIT_COUNT
	.align		4
        /*0028*/ 	.byte	0x02, 0x4a
	.zero		1
	.zero		1


	//----- nvinfo : EIATTR_EXIT_INSTR_OFFSETS
	.align		4
        /*002c*/ 	.byte	0x04, 0x1c
        /*002e*/ 	.short	(.L_109 - .L_108)


	//   ....[0]....
.L_108:
        /*0030*/ 	.word	0x00000160


	//----- nvinfo : EIATTR_CBANK_PARAM_SIZE
	.align		4
.L_109:
        /*0034*/ 	.byte	0x03, 0x19
        /*0036*/ 	.short	0x0008


	//----- nvinfo : EIATTR_PARAM_CBANK
	.align		4
        /*0038*/ 	.byte	0x04, 0x0a
        /*003a*/ 	.short	(.L_111 - .L_110)
	.align		4
.L_110:
        /*003c*/ 	.word	index@(.nv.constant0._Z15writeRowReadColPi)
        /*0040*/ 	.short	0x0380
        /*0042*/ 	.short	0x0008


	//----- nvinfo : EIATTR_SW_WAR
	.align		4
.L_111:
        /*0044*/ 	.byte	0x04, 0x36
        /*0046*/ 	.short	(.L_113 - .L_112)
.L_112:
        /*0048*/ 	.word	0x00000008
.L_113:


//--------------------- .nv.info._Z16writeColReadColTPi --------------------------
	.section	.nv.info._Z16writeColReadColTPi,"",@"SHT_CUDA_INFO"
	.sectionflags	@""
	.align	4


	//----- nvinfo : EIATTR_CUDA_API_VERSION
	.align		4
        /*0000*/ 	.byte	0x04, 0x37
        /*0002*/ 	.short	(.L_115 - .L_114)
.L_114:
        /*0004*/ 	.word	0x00000082


	//----- nvinfo : EIATTR_KPARAM_INFO
	.align		4
.L_115:
        /*0008*/ 	.byte	0x04, 0x17
        /*000a*/ 	.short	(.L_117 - .L_116)
.L_116:
        /*000c*/ 	.word	0x00000000
        /*0010*/ 	.short	0x0000
        /*0012*/ 	.short	0x0000
        /*0014*/ 	.byte	0x00, 0xf5, 0x21, 0x00


	//----- nvinfo : EIATTR_SPARSE_MMA_MASK
	.align		4
.L_117:
        /*0018*/ 	.byte	0x03, 0x50
        /*001a*/ 	.short	0x0000


	//----- nvinfo : EIATTR_MAXREG_COUNT
	.align		4
        /*001c*/ 	.byte	0x03, 0x1b
        /*001e*/ 	.short	0x00ff


	//----- nvinfo : EIATTR_NUM_BARRIERS
	.align		4
        /*0020*/ 	.byte	0x02, 0x4c
        /*0022*/ 	.byte	0x01
	.zero		1


	//----- nvinfo : EIATTR_MERCURY_ISA_VERSION
	.align		4
        /*0024*/ 	.byte	0x03, 0x5f
        /*0026*/ 	.short	0x0101


	//----- nvinfo : EIATTR_VRC_CTA_INIT_COUNT
	.align		4
        /*0028*/ 	.byte	0x02, 0x4a
	.zero		1
	.zero		1


	//----- nvinfo : EIATTR_EXIT_INSTR_OFFSETS
	.align		4
        /*002c*/ 	.byte	0x04, 0x1c
        /*002e*/ 	.short	(.L_119 - .L_118)


	//   ....[0]....
.L_118:
        /*0030*/ 	.word	0x00000110


	//----- nvinfo : EIATTR_CBANK_PARAM_SIZE
	.align		4
.L_119:
        /*0034*/ 	.byte	0x03, 0x19
        /*0036*/ 	.short	0x0008


	//----- nvinfo : EIATTR_PARAM_CBANK
	.align		4
        /*0038*/ 	.byte	0x04, 0x0a
        /*003a*/ 	.short	(.L_121 - .L_120)
	.align		4
.L_120:
        /*003c*/ 	.word	index@(.nv.constant0._Z16writeColReadColTPi)
        /*0040*/ 	.short	0x0380
        /*0042*/ 	.short	0x0008


	//----- nvinfo : EIATTR_SW_WAR
	.align		4
.L_121:
        /*0044*/ 	.byte	0x04, 0x36
        /*0046*/ 	.short	(.L_123 - .L_122)
.L_122:
        /*0048*/ 	.word	0x00000008
.L_123:


//--------------------- .nv.info._Z15writeColReadColPi --------------------------
	.section	.nv.info._Z15writeColReadColPi,"",@"SHT_CUDA_INFO"
	.sectionflags	@""
	.align	4


	//----- nvinfo : EIATTR_CUDA_API_VERSION
	.align		4
        /*0000*/ 	.byte	0x04, 0x37
        /*0002*/ 	.short	(.L_125 - .L_124)
.L_124:
        /*0004*/ 	.word	0x00000082


	//----- nvinfo : EIATTR_KPARAM_INFO
	.align		4
.L_125:
        /*0008*/ 	.byte	0x04, 0x17
        /*000a*/ 	.short	(.L_127 - .L_126)
.L_126:
        /*000c*/ 	.word	0x00000000
        /*0010*/ 	.short	0x0000
        /*0012*/ 	.short	0x0000
        /*0014*/ 	.byte	0x00, 0xf5, 0x21, 0x00


	//----- nvinfo : EIATTR_SPARSE_MMA_MASK
	.align		4
.L_127:
        /*0018*/ 	.byte	0x03, 0x50
        /*001a*/ 	.short	0x0000


	//----- nvinfo : EIATTR_MAXREG_COUNT
	.align		4
        /*001c*/ 	.byte	0x03, 0x1b
        /*001e*/ 	.short	0x00ff


	//----- nvinfo : EIATTR_NUM_BARRIERS
	.align		4
        /*0020*/ 	.byte	0x02, 0x4c
        /*0022*/ 	.byte	0x01
	.zero		1


	//----- nvinfo : EIATTR_MERCURY_ISA_VERSION
	.align		4
        /*0024*/ 	.byte	0x03, 0x5f
        /*0026*/ 	.short	0x0101


	//----- nvinfo : EIATTR_VRC_CTA_INIT_COUNT
	.align		4
        /*0028*/ 	.byte	0x02, 0x4a
	.zero		1
	.zero		1


	//----- nvinfo : EIATTR_EXIT_INSTR_OFFSETS
	.align		4
        /*002c*/ 	.byte	0x04, 0x1c
        /*002e*/ 	.short	(.L_129 - .L_128)


	//   ....[0]....
.L_128:
        /*0030*/ 	.word	0x00000140


	//----- nvinfo : EIATTR_CBANK_PARAM_SIZE
	.align		4
.L_129:
        /*0034*/ 	.byte	0x03, 0x19
        /*0036*/ 	.short	0x0008


	//----- nvinfo : EIATTR_PARAM_CBANK
	.align		4
        /*0038*/ 	.byte	0x04, 0x0a
        /*003a*/ 	.short	(.L_131 - .L_130)
	.align		4
.L_130:
        /*003c*/ 	.word	index@(.nv.constant0._Z15writeColReadColPi)
        /*0040*/ 	.short	0x0380
        /*0042*/ 	.short	0x0008


	//----- nvinfo : EIATTR_SW_WAR
	.align		4
.L_131:
        /*0044*/ 	.byte	0x04, 0x36
        /*0046*/ 	.short	(.L_133 - .L_132)
.L_132:
        /*0048*/ 	.word	0x00000008
.L_133:


//--------------------- .nv.info._Z15writeRowReadRowPi --------------------------
	.section	.nv.info._Z15writeRowReadRowPi,"",@"SHT_CUDA_INFO"
	.sectionflags	@""
	.align	4


	//----- nvinfo : EIATTR_CUDA_API_VERSION
	.align		4
        /*0000*/ 	.byte	0x04, 0x37
        /*0002*/ 	.short	(.L_135 - .L_134)
.L_134:
        /*0004*/ 	.word	0x00000082


	//----- nvinfo : EIATTR_KPARAM_INFO
	.align		4
.L_135:
        /*0008*/ 	.byte	0x04, 0x17
        /*000a*/ 	.short	(.L_137 - .L_136)
.L_136:
        /*000c*/ 	.word	0x00000000
        /*0010*/ 	.short	0x0000
        /*0012*/ 	.short	0x0000
        /*0014*/ 	.byte	0x00, 0xf5, 0x21, 0x00


	//----- nvinfo : EIATTR_SPARSE_MMA_MASK
	.align		4
.L_137:
        /*0018*/ 	.byte	0x03, 0x50
        /*001a*/ 	.short	0x0000


	//----- nvinfo : EIATTR_MAXREG_COUNT
	.align		4
        /*001c*/ 	.byte	0x03, 0x1b
        /*001e*/ 	.short	0x00ff


	//----- nvinfo : EIATTR_NUM_BARRIERS
	.align		4
        /*0020*/ 	.byte	0x02, 0x4c
        /*0022*/ 	.byte	0x01
	.zero		1


	//----- nvinfo : EIATTR_MERCURY_ISA_VERSION
	.align		4
        /*0024*/ 	.byte	0x03, 0x5f
        /*0026*/ 	.short	0x0101


	//----- nvinfo : EIATTR_VRC_CTA_INIT_COUNT
	.align		4
        /*0028*/ 	.byte	0x02, 0x4a
	.zero		1
	.zero		1


	//----- nvinfo : EIATTR_EXIT_INSTR_OFFSETS
	.align		4
        /*002c*/ 	.byte	0x04, 0x1c
        /*002e*/ 	.short	(.L_139 - .L_138)


	//   ....[0]....
.L_138:
        /*0030*/ 	.word	0x00000110


	//----- nvinfo : EIATTR_CBANK_PARAM_SIZE
	.align		4
.L_139:
        /*0034*/ 	.byte	0x03, 0x19
        /*0036*/ 	.short	0x0008


	//----- nvinfo : EIATTR_PARAM_CBANK
	.align		4
        /*0038*/ 	.byte	0x04, 0x0a
        /*003a*/ 	.short	(.L_141 - .L_140)
	.align		4
.L_140:
        /*003c*/ 	.word	index@(.nv.constant0._Z15writeRowReadRowPi)
        /*0040*/ 	.short	0x0380
        /*0042*/ 	.short	0x0008


	//----- nvinfo : EIATTR_SW_WAR
	.align		4
.L_141:
        /*0044*/ 	.byte	0x04, 0x36
        /*0046*/ 	.short	(.L_143 - .L_142)
.L_142:
        /*0048*/ 	.word	0x00000008
.L_143:


//--------------------- .nv.callgraph             --------------------------
	.section	.nv.callgraph,"",@"SHT_CUDA_CALLGRAPH"
	.align	4
	.sectionentsize	8
	.align		4
        /*0000*/ 	.word	0x00000000
	.align		4
        /*0004*/ 	.word	0xffffffff
	.align		4
        /*0008*/ 	.word	0x00000000
	.align		4
        /*000c*/ 	.word	0xfffffffe
	.align		4
        /*0010*/ 	.word	0x00000000
	.align		4
        /*0014*/ 	.word	0xfffffffd
	.align		4
        /*0018*/ 	.word	0x00000000
	.align		4
        /*001c*/ 	.word	0xfffffffc


//--------------------- .text._Z25writeColReadColDynamicPadPi --------------------------
	.section	.text._Z25writeColReadColDynamicPadPi,"ax",@progbits
	.align	128
        .global         _Z25writeColReadColDynamicPadPi
        .type           _Z25writeColReadColDynamicPadPi,@function
        .size           _Z25writeColReadColDynamicPadPi,(.L_x_9 - _Z25writeColReadColDynamicPadPi)
        .other          _Z25writeColReadColDynamicPadPi,@"STO_CUDA_ENTRY STV_DEFAULT"
_Z25writeColReadColDynamicPadPi:
.text._Z25writeColReadColDynamicPadPi:
[----:B------:R-:W-:Y:S01]  /*0000*/  LDC R1, c[0x0][0x37c] ;  /* 0x0000df00ff017b82 */ /* 0x000fe20000000800 */
[----:B------:R-:W0:Y:S01]  /*0010*/  S2R R5, SR_TID.Y ;  /* 0x0000000000057919 */ /* 0x000e220000002200 */
[----:B------:R-:W0:Y:S06]  /*0020*/  LDCU UR4, c[0x0][0x360] ;  /* 0x00006c00ff0477ac */ /* 0x000e2c0008000800 */
[----:B------:R-:W1:Y:S01]  /*0030*/  S2UR UR5, SR_CgaCtaId ;  /* 0x00000000000579c3 */ /* 0x000e620000008800 */
[----:B------:R-:W0:Y:S02]  /*0040*/  S2R R0, SR_TID.X ;  /* 0x0000000000007919 */ /* 0x000e240000002100 */
[----:B0-----:R-:W-:Y:S01]  /*0050*/  IMAD R5, R5, UR4, R0 ;  /* 0x0000000405057c24 */ /* 0x001fe2000f8e0200 */
[----:B------:R-:W-:-:S02]  /*0060*/  UMOV UR4, 0x400 ;  /* 0x0000040000047882 */ /* 0x000fc40000000000 */
[----:B-1----:R-:W-:Y:S02]  /*0070*/  ULEA UR4, UR5, UR4, 0x18 ;  /* 0x0000000405047291 */ /* 0x002fe4000f8ec0ff */
[----:B------:R-:W-:Y:S02]  /*0080*/  LOP3.LUT R0, R5, 0xf, RZ, 0xc0, !PT ;  /* 0x0000000f05007812 */ /* 0x000fe400078ec0ff */
[----:B------:R-:W-:-:S05]  /*0090*/  SHF.R.U32.HI R3, RZ, 0x4, R5 ;  /* 0x00000004ff037819 */ /* 0x000fca0000011605 */
[----:B------:R-:W-:Y:S02]  /*00a0*/  IMAD R0, R0, 0x22, R3 ;  /* 0x0000002200007824 */ /* 0x000fe400078e0203 */
[----:B------:R-:W0:Y:S03]  /*00b0*/  LDC.64 R2, c[0x0][0x380] ;  /* 0x0000e000ff027b82 */ /* 0x000e260000000a00 */
[----:B------:R-:W-:Y:S01]  /*00c0*/  LEA R0, R0, UR4, 0x2 ;  /* 0x0000000400007c11 */ /* 0x000fe2000f8e10ff */
[----:B------:R-:W1:Y:S04]  /*00d0*/  LDCU.64 UR4, c[0x0][0x358] ;  /* 0x00006b00ff0477ac */ /* 0x000e680008000a00 */
[----:B------:R-:W-:Y:S01]  /*00e0*/  STS [R0], R5 ;  /* 0x0000000500007388 */ /* 0x000fe20000000800 */
[----:B------:R-:W-:Y:S01]  /*00f0*/  BAR.SYNC.DEFER_BLOCKING 0x0 ;  /* 0x0000000000007b1d */ /* 0x000fe20000010000 */
[----:B0-----:R-:W-:-:S05]  /*0100*/  IMAD.WIDE.U32 R2, R5, 0x4, R2 ;  /* 0x0000000405027825 */ /* 0x001fca00078e0002 */
[----:B------:R-:W1:Y:S04]  /*0110*/  LDS R7, [R0] ;  /* 0x0000000000077984 */ /* 0x000e680000000800 */
[----:B-1----:R-:W-:Y:S01]  /*0120*/  STG.E desc[UR4][R2.64], R7 ;  /* 0x0000000702007986 */ /* 0x002fe2000c101904 */
[----:B------:R-:W-:Y:S05]  /*0130*/  EXIT ;  /* 0x000000000000794d */ /* 0x000fea0003800000 */
.L_x_0:
[----:B------:R-:W-:-:S00]  /*0140*/  BRA `(.L_x_0) ;  /* 0xfffffffc00fc7947 */ /* 0x000fc0000383ffff */
[----:B------:R-:W-:-:S00]  /*0150*/  NOP ;  /* 0x0000000000007918 */ /* 0x000fc00000000000 */
        /* <DEDUP_REMOVED lines=10> */
.L_x_9:


//--------------------- .text._Z18writeColReadColPadPi --------------------------
	.section	.text._Z18writeColReadColPadPi,"ax",@progbits
	.align	128
        .global         _Z18writeColReadColPadPi
        .type           _Z18writeColReadColPadPi,@function
        .size           _Z18writeColReadColPadPi,(.L_x_10 - _Z18writeColReadColPadPi)
        .other          _Z18writeColReadColPadPi,@"STO_CUDA_ENTRY STV_DEFAULT"
_Z18writeColReadColPadPi:
.text._Z18writeColReadColPadPi:
[----:B------:R-:W-:Y:S01]  /*0000*/  LDC R1, c[0x0][0x37c] ;  /* 0x0000df00ff017b82 */ /* 0x000fe20000000800 */
[----:B------:R-:W0:Y:S01]  /*0010*/  S2R R5, SR_TID.Y ;  /* 0x0000000000057919 */ /* 0x000e220000002200 */
[----:B------:R-:W0:Y:S01]  /*0020*/  LDCU UR4, c[0x0][0x360] ;  /* 0x00006c00ff0477ac */ /* 0x000e220008000800 */
[----:B------:R-:W-:Y:S01]  /*0030*/  MOV R0, 0x400 ;  /* 0x0000040000007802 */ /* 0x000fe20000000f00 */
[----:B------:R-:W0:Y:S01]  /*0040*/  S2R R2, SR_TID.X ;  /* 0x0000000000027919 */ /* 0x000e220000002100 */
[----:B------:R-:W1:Y:S01]  /*0050*/  S2R R3, SR_CgaCtaId ;  /* 0x0000000000037919 */ /* 0x000e620000008800 */
[----:B0-----:R-:W-:Y:S01]  /*0060*/  IMAD R5, R5, UR4, R2 ;  /* 0x0000000405057c24 */ /* 0x001fe2000f8e0202 */
[----:B------:R-:W0:Y:S01]  /*0070*/  LDCU.64 UR4, c[0x0][0x358] ;  /* 0x00006b00ff0477ac */ /* 0x000e220008000a00 */
[----:B-1----:R-:W-:-:S03]  /*0080*/  LEA R3, R3, R0, 0x18 ;  /* 0x0000000003037211 */ /* 0x002fc600078ec0ff */
[----:B------:R-:W-:Y:S02]  /*0090*/  LOP3.LUT R0, R5, 0xf, RZ, 0xc0, !PT ;  /* 0x0000000f05007812 */ /* 0x000fe400078ec0ff */
[----:B------:R-:W-:-:S03]  /*00a0*/  SHF.R.U32.HI R2, RZ, 0x2, R5 ;  /* 0x00000002ff027819 */ /* 0x000fc60000011605 */
[----:B------:R-:W-:Y:S01]  /*00b0*/  IMAD R0, R0, 0x88, R3 ;  /* 0x0000008800007824 */ /* 0x000fe200078e0203 */
[----:B------:R-:W-:-:S05]  /*00c0*/  LOP3.LUT R3, R2, 0x3ffffffc, RZ, 0xc0, !PT ;  /* 0x3ffffffc02037812 */ /* 0x000fca00078ec0ff */
[----:B------:R-:W-:Y:S02]  /*00d0*/  IMAD.IADD R0, R0, 0x1, R3 ;  /* 0x0000000100007824 */ /* 0x000fe400078e0203 */
[----:B------:R-:W1:Y:S03]  /*00e0*/  LDC.64 R2, c[0x0][0x380] ;  /* 0x0000e000ff027b82 */ /* 0x000e660000000a00 */
[----:B------:R-:W-:Y:S05]  /*00f0*/  STS [R0], R5 ;  /* 0x0000000500007388 */ /* 0x000fea0000000800 */
[----:B------:R-:W-:Y:S01]  /*0100*/  BAR.SYNC.DEFER_BLOCKING 0x0 ;  /* 0x0000000000007b1d */ /* 0x000fe20000010000 */
[----:B-1----:R-:W-:-:S05]  /*0110*/  IMAD.WIDE.U32 R2, R5, 0x4, R2 ;  /* 0x0000000405027825 */ /* 0x002fca00078e0002 */
[----:B------:R-:W0:Y:S04]  /*0120*/  LDS R7, [R0] ;  /* 0x0000000000077984 */ /* 0x000e280000000800 */
[----:B0-----:R-:W-:Y:S01]  /*0130*/  STG.E desc[UR4][R2.64], R7 ;  /* 0x0000000702007986 */ /* 0x001fe2000c101904 */
[----:B------:R-:W-:Y:S05]  /*0140*/  EXIT ;  /* 0x000000000000794d */ /* 0x000fea0003800000 */
.L_x_1:
        /* <DEDUP_REMOVED lines=11> */
.L_x_10:


//--------------------- .text._Z22writeColReadColDynamicPi --------------------------
	.section	.text._Z22writeColReadColDynamicPi,"ax",@progbits
	.align	128
        .global         _Z22writeColReadColDynamicPi
        .type           _Z22writeColReadColDynamicPi,@function
        .size           _Z22writeColReadColDynamicPi,(.L_x_11 - _Z22writeColReadColDynamicPi)
        .other          _Z22writeColReadColDynamicPi,@"STO_CUDA_ENTRY STV_DEFAULT"
_Z22writeColReadColDynamicPi:
.text._Z22writeColReadColDynamicPi:
[----:B------:R-:W-:Y:S01]  /*0000*/  LDC R1, c[0x0][0x37c] ;  /* 0x0000df00ff017b82 */ /* 0x000fe20000000800 */
[----:B------:R-:W0:Y:S01]  /*0010*/  S2R R5, SR_TID.Y ;  /* 0x0000000000057919 */ /* 0x000e220000002200 */
[----:B------:R-:W0:Y:S06]  /*0020*/  LDCU UR4, c[0x0][0x360] ;  /* 0x00006c00ff0477ac */ /* 0x000e2c0008000800 */
[----:B------:R-:W1:Y:S01]  /*0030*/  S2UR UR5, SR_CgaCtaId ;  /* 0x00000000000579c3 */ /* 0x000e620000008800 */
[----:B------:R-:W0:Y:S07]  /*0040*/  S2R R0, SR_TID.X ;  /* 0x0000000000007919 */ /* 0x000e2e0000002100 */
[----:B------:R-:W2:Y:S01]  /*0050*/  LDC.64 R2, c[0x0][0x380] ;  /* 0x0000e000ff027b82 */ /* 0x000ea20000000a00 */
[----:B0-----:R-:W-:Y:S01]  /*0060*/  IMAD R5, R5, UR4, R0 ;  /* 0x0000000405057c24 */ /* 0x001fe2000f8e0200 */
[----:B------:R-:W-:-:S02]  /*0070*/  UMOV UR4, 0x400 ;  /* 0x0000040000047882 */ /* 0x000fc40000000000 */
[----:B-1----:R-:W-:Y:S01]  /*0080*/  ULEA UR4, UR5, UR4, 0x18 ;  /* 0x0000000405047291 */ /* 0x002fe2000f8ec0ff */
[C---:B--2---:R-:W-:Y:S01]  /*0090*/  IMAD.WIDE.U32 R2, R5.reuse, 0x4, R2 ;  /* 0x0000000405027825 */ /* 0x044fe200078e0002 */
[----:B------:R-:W-:-:S04]  /*00a0*/  SHF.L.U32 R0, R5, 0x5, RZ ;  /* 0x0000000505007819 */ /* 0x000fc800000006ff */
[----:B------:R-:W-:-:S04]  /*00b0*/  LOP3.LUT R0, R0, 0x1e0, RZ, 0xc0, !PT ;  /* 0x000001e000007812 */ /* 0x000fc800078ec0ff */
[----:B------:R-:W-:-:S04]  /*00c0*/  LEA.HI R0, R5, R0, RZ, 0x1c ;  /* 0x0000000005007211 */ /* 0x000fc800078fe0ff */
[----:B------:R-:W-:Y:S01]  /*00d0*/  LEA R0, R0, UR4, 0x2 ;  /* 0x0000000400007c11 */ /* 0x000fe2000f8e10ff */
[----:B------:R-:W0:Y:S04]  /*00e0*/  LDCU.64 UR4, c[0x0][0x358] ;  /* 0x00006b00ff0477ac */ /* 0x000e280008000a00 */
[----:B------:R-:W-:Y:S01]  /*00f0*/  STS [R0], R5 ;  /* 0x0000000500007388 */ /* 0x000fe20000000800 */
[----:B------:R-:W-:Y:S06]  /*0100*/  BAR.SYNC.DEFER_BLOCKING 0x0 ;  /* 0x0000000000007b1d */ /* 0x000fec0000010000 */
[----:B------:R-:W0:Y:S04]  /*0110*/  LDS R7, [R0] ;  /* 0x0000000000077984 */ /* 0x000e280000000800 */
[----:B0-----:R-:W-:Y:S01]  /*0120*/  STG.E desc[UR4][R2.64], R7 ;  /* 0x0000000702007986 */ /* 0x001fe2000c101904 */
[----:B------:R-:W-:Y:S05]  /*0130*/  EXIT ;  /* 0x000000000000794d */ /* 0x000fea0003800000 */
.L_x_2:
        /* <DEDUP_REMOVED lines=12> */
.L_x_11:


//--------------------- .text._Z22writeRowReadRowDynamicPi --------------------------
	.section	.text._Z22writeRowReadRowDynamicPi,"ax",@progbits
	.align	128
        .global         _Z22writeRowReadRowDynamicPi
        .type           _Z22writeRowReadRowDynamicPi,@function
        .size           _Z22writeRowReadRowDynamicPi,(.L_x_12 - _Z22writeRowReadRowDynamicPi)
        .other          _Z22writeRowReadRowDynamicPi,@"STO_CUDA_ENTRY STV_DEFAULT"
_Z22writeRowReadRowDynamicPi:
.text._Z22writeRowReadRowDynamicPi:
[----:B------:R-:W-:Y:S01]  /*0000*/  LDC R1, c[0x0][0x37c] ;  /* 0x0000df00ff017b82 */ /* 0x000fe20000000800 */
[----:B------:R-:W0:Y:S07]  /*0010*/  S2R R5, SR_TID.Y ;  /* 0x0000000000057919 */ /* 0x000e2e0000002200 */
[----:B------:R-:W1:Y:S01]  /*0020*/  S2UR UR5, SR_CgaCtaId ;  /* 0x00000000000579c3 */ /* 0x000e620000008800 */
[----:B------:R-:W0:Y:S01]  /*0030*/  LDCU UR6, c[0x0][0x360] ;  /* 0x00006c00ff0677ac */ /* 0x000e220008000800 */
[----:B------:R-:W0:Y:S01]  /*0040*/  S2R R0, SR_TID.X ;  /* 0x0000000000007919 */ /* 0x000e220000002100 */
[----:B------:R-:W-:-:S05]  /*0050*/  UMOV UR4, 0x400 ;  /* 0x0000040000047882 */ /* 0x000fca0000000000 */
[----:B------:R-:W2:Y:S01]  /*0060*/  LDC.64 R2, c[0x0][0x380] ;  /* 0x0000e000ff027b82 */ /* 0x000ea20000000a00 */
[----:B-1----:R-:W-:Y:S01]  /*0070*/  ULEA UR4, UR5, UR4, 0x18 ;  /* 0x0000000405047291 */ /* 0x002fe2000f8ec0ff */
[----:B0-----:R-:W-:-:S04]  /*0080*/  IMAD R5, R5, UR6, R0 ;  /* 0x0000000605057c24 */ /* 0x001fc8000f8e0200 */
[C---:B--2---:R-:W-:Y:S01]  /*0090*/  IMAD.WIDE.U32 R2, R5.reuse, 0x4, R2 ;  /* 0x0000000405027825 */ /* 0x044fe200078e0002 */
[----:B------:R-:W-:-:S05]  /*00a0*/  LEA R0, R5, UR4, 0x2 ;  /* 0x0000000405007c11 */ /* 0x000fca000f8e10ff */
[----:B------:R-:W0:Y:S01]  /*00b0*/  LDCU.64 UR4, c[0x0][0x358] ;  /* 0x00006b00ff0477ac */ /* 0x000e220008000a00 */
[----:B------:R-:W-:Y:S01]  /*00c0*/  STS [R0], R5 ;  /* 0x0000000500007388 */ /* 0x000fe20000000800 */
[----:B------:R-:W-:Y:S06]  /*00d0*/  BAR.SYNC.DEFER_BLOCKING 0x0 ;  /* 0x0000000000007b1d */ /* 0x000fec0000010000 */
[----:B------:R-:W0:Y:S04]  /*00e0*/  LDS R7, [R0] ;  /* 0x0000000000077984 */ /* 0x000e280000000800 */
[----:B0-----:R-:W-:Y:S01]  /*00f0*/  STG.E desc[UR4][R2.64], R7 ;  /* 0x0000000702007986 */ /* 0x001fe2000c101904 */
[----:B------:R-:W-:Y:S05]  /*0100*/  EXIT ;  /* 0x000000000000794d */ /* 0x000fea0003800000 */
.L_x_3:
        /* <DEDUP_REMOVED lines=15> */
.L_x_12:


//--------------------- .text._Z15writeColReadRowPi --------------------------
	.section	.text._Z15writeColReadRowPi,"ax",@progbits
	.align	128
        .global         _Z15writeColReadRowPi
        .type           _Z15writeColReadRowPi,@function
        .size           _Z15writeColReadRowPi,(.L_x_13 - _Z15writeColReadRowPi)
        .other          _Z15writeColReadRowPi,@"STO_CUDA_ENTRY STV_DEFAULT"
_Z15writeColReadRowPi:
.text._Z15writeColReadRowPi:
[----:B------:R-:W-:Y:S01]  /*0000*/  LDC R1, c[0x0][0x37c] ;  /* 0x0000df00ff017b82 */ /* 0x000fe20000000800 */
[----:B------:R-:W0:Y:S01]  /*0010*/  S2R R4, SR_TID.Y ;  /* 0x0000000000047919 */ /* 0x000e220000002200 */
[----:B------:R-:W0:Y:S06]  /*0020*/  LDCU UR4, c[0x0][0x360] ;  /* 0x00006c00ff0477ac */ /* 0x000e2c0008000800 */
[----:B------:R-:W1:Y:S01]  /*0030*/  S2UR UR5, SR_CgaCtaId ;  /* 0x00000000000579c3 */ /* 0x000e620000008800 */
[----:B------:R-:W0:Y:S02]  /*0040*/  S2R R7, SR_TID.X ;  /* 0x0000000000077919 */ /* 0x000e240000002100 */
[----:B0-----:R-:W-:Y:S01]  /*0050*/  IMAD R5, R4, UR4, R7 ;  /* 0x0000000404057c24 */ /* 0x001fe2000f8e0207 */
[----:B------:R-:W-:-:S02]  /*0060*/  UMOV UR4, 0x400 ;  /* 0x0000040000047882 */ /* 0x000fc40000000000 */
[----:B-1----:R-:W-:Y:S01]  /*0070*/  ULEA UR4, UR5, UR4, 0x18 ;  /* 0x0000000405047291 */ /* 0x002fe2000f8ec0ff */
[----:B------:R-:W-:Y:S01]  /*0080*/  IMAD.SHL.U32 R0, R5, 0x80, RZ ;  /* 0x0000008005007824 */ /* 0x000fe200078e00ff */
[----:B------:R-:W-:-:S04]  /*0090*/  SHF.R.U32.HI R2, RZ, 0x2, R5 ;  /* 0x00000002ff027819 */ /* 0x000fc80000011605 */
[----:B------:R-:W-:Y:S02]  /*00a0*/  LOP3.LUT R0, R0, 0x780, RZ, 0xc0, !PT ;  /* 0x0000078000007812 */ /* 0x000fe400078ec0ff */
[----:B------:R-:W-:Y:S02]  /*00b0*/  LOP3.LUT R3, R2, 0x3ffffffc, RZ, 0xc0, !PT ;  /* 0x3ffffffc02037812 */ /* 0x000fe400078ec0ff */
[----:B------:R-:W-:Y:S02]  /*00c0*/  LEA R2, R4, UR4, 0x7 ;  /* 0x0000000404027c11 */ /* 0x000fe4000f8e38ff */
[----:B------:R-:W-:Y:S01]  /*00d0*/  IADD3 R0, PT, PT, R3, UR4, R0 ;  /* 0x0000000403007c10 */ /* 0x000fe2000fffe000 */
[----:B------:R-:W0:Y:S02]  /*00e0*/  LDCU.64 UR4, c[0x0][0x358] ;  /* 0x00006b00ff0477ac */ /* 0x000e240008000a00 */
[----:B------:R-:W-:Y:S02]  /*00f0*/  IMAD R4, R7, 0x4, R2 ;  /* 0x0000000407047824 */ /* 0x000fe400078e0202 */
[----:B------:R-:W-:Y:S01]  /*0100*/  STS [R0], R5 ;  /* 0x0000000500007388 */ /* 0x000fe20000000800 */
[----:B------:R-:W1:Y:S08]  /*0110*/  LDC.64 R2, c[0x0][0x380] ;  /* 0x0000e000ff027b82 */ /* 0x000e700000000a00 */
[----:B------:R-:W-:Y:S01]  /*0120*/  BAR.SYNC.DEFER_BLOCKING 0x0 ;  /* 0x0000000000007b1d */ /* 0x000fe20000010000 */
[----:B-1----:R-:W-:-:S05]  /*0130*/  IMAD.WIDE.U32 R2, R5, 0x4, R2 ;  /* 0x0000000405027825 */ /* 0x002fca00078e0002 */
[----:B------:R-:W0:Y:S04]  /*0140*/  LDS R7, [R4] ;  /* 0x0000000004077984 */ /* 0x000e280000000800 */
[----:B0-----:R-:W-:Y:S01]  /*0150*/  STG.E desc[UR4][R2.64], R7 ;  /* 0x0000000702007986 */ /* 0x001fe2000c101904 */
[----:B------:R-:W-:Y:S05]  /*0160*/  EXIT ;  /* 0x000000000000794d */ /* 0x000fea0003800000 */
.L_x_4:
        /* <DEDUP_REMOVED lines=9> */
.L_x_13:


//--------------------- .text._Z15writeRowReadColPi --------------------------
	.section	.text._Z15writeRowReadColPi,"ax",@progbits
	.align	128
        .global         _Z15writeRowReadColPi
        .type           _Z15writeRowReadColPi,@function
        .size           _Z15writeRowReadColPi,(.L_x_14 - _Z15writeRowReadColPi)
        .other          _Z15writeRowReadColPi,@"STO_CUDA_ENTRY STV_DEFAULT"
_Z15writeRowReadColPi:
.text._Z15writeRowReadColPi:
[----:B------:R-:W-:Y:S01]  /*0000*/  LDC R1, c[0x0][0x37c] ;  /* 0x0000df00ff017b82 */ /* 0x000fe20000000800 */
[----:B------:R-:W0:Y:S07]  /*0010*/  S2R R0, SR_TID.Y ;  /* 0x0000000000007919 */ /* 0x000e2e0000002200 */
[----:B------:R-:W1:Y:S01]  /*0020*/  S2UR UR5, SR_CgaCtaId ;  /* 0x00000000000579c3 */ /* 0x000e620000008800 */
[----:B------:R-:W0:Y:S01]  /*0030*/  LDCU UR6, c[0x0][0x360] ;  /* 0x00006c00ff0677ac */ /* 0x000e220008000800 */
[----:B------:R-:W0:Y:S01]  /*0040*/  S2R R7, SR_TID.X ;  /* 0x0000000000077919 */ /* 0x000e220000002100 */
[----:B------:R-:W-:-:S02]  /*0050*/  UMOV UR4, 0x400 ;  /* 0x0000040000047882 */ /* 0x000fc40000000000 */
[----:B-1----:R-:W-:Y:S01]  /*0060*/  ULEA UR4, UR5, UR4, 0x18 ;  /* 0x0000000405047291 */ /* 0x002fe2000f8ec0ff */
[----:B0-----:R-:W-:-:S05]  /*0070*/  IMAD R5, R0, UR6, R7 ;  /* 0x0000000600057c24 */ /* 0x001fca000f8e0207 */
[----:B------:R-:W-:Y:S01]  /*0080*/  LEA R0, R0, UR4, 0x7 ;  /* 0x0000000400007c11 */ /* 0x000fe2000f8e38ff */
[----:B------:R-:W-:Y:S01]  /*0090*/  IMAD.SHL.U32 R2, R5, 0x80, RZ ;  /* 0x0000008005027824 */ /* 0x000fe200078e00ff */
[----:B------:R-:W-:-:S03]  /*00a0*/  SHF.R.U32.HI R3, RZ, 0x2, R5 ;  /* 0x00000002ff037819 */ /* 0x000fc60000011605 */
[----:B------:R-:W-:Y:S01]  /*00b0*/  IMAD R0, R7, 0x4, R0 ;  /* 0x0000000407007824 */ /* 0x000fe200078e0200 */
[----:B------:R-:W-:-:S04]  /*00c0*/  LOP3.LUT R2, R2, 0x780, RZ, 0xc0, !PT ;  /* 0x0000078002027812 */ /* 0x000fc800078ec0ff */
[----:B------:R-:W-:Y:S01]  /*00d0*/  STS [R0], R5 ;  /* 0x0000000500007388 */ /* 0x000fe20000000800 */
[----:B------:R-:W-:-:S04]  /*00e0*/  LOP3.LUT R3, R3, 0x3ffffffc, RZ, 0xc0, !PT ;  /* 0x3ffffffc03037812 */ /* 0x000fc800078ec0ff */
[----:B------:R-:W-:Y:S01]  /*00f0*/  IADD3 R4, PT, PT, R3, UR4, R2 ;  /* 0x0000000403047c10 */ /* 0x000fe2000fffe002 */
[----:B------:R-:W-:Y:S08]  /*0100*/  BAR.SYNC.DEFER_BLOCKING 0x0 ;  /* 0x0000000000007b1d */ /* 0x000ff00000010000 */
[----:B------:R-:W0:Y:S01]  /*0110*/  LDC.64 R2, c[0x0][0x380] ;  /* 0x0000e000ff027b82 */ /* 0x000e220000000a00 */
[----:B------:R-:W1:Y:S01]  /*0120*/  LDCU.64 UR4, c[0x0][0x358] ;  /* 0x00006b00ff0477ac */ /* 0x000e620008000a00 */
[----:B------:R-:W1:Y:S01]  /*0130*/  LDS R7, [R4] ;  /* 0x0000000004077984 */ /* 0x000e620000000800 */
[----:B0-----:R-:W-:-:S05]  /*0140*/  IMAD.WIDE.U32 R2, R5, 0x4, R2 ;  /* 0x0000000405027825 */ /* 0x001fca00078e0002 */
[----:B-1----:R-:W-:Y:S01]  /*0150*/  STG.E desc[UR4][R2.64], R7 ;  /* 0x0000000702007986 */ /* 0x002fe2000c101904 */
[----:B------:R-:W-:Y:S05]  /*0160*/  EXIT ;  /* 0x000000000000794d */ /* 0x000fea0003800000 */
.L_x_5:
        /* <DEDUP_REMOVED lines=9> */
.L_x_14:


//--------------------- .text._Z16writeColReadColTPi --------------------------
	.section	.text._Z16writeColReadColTPi,"ax",@progbits
	.align	128
        .global         _Z16writeColReadColTPi
        .type           _Z16writeColReadColTPi,@function
        .size           _Z16writeColReadColTPi,(.L_x_15 - _Z16writeColReadColTPi)
        .other          _Z16writeColReadColTPi,@"STO_CUDA_ENTRY STV_DEFAULT"
_Z16writeColReadColTPi:
.text._Z16writeColReadColTPi:
[----:B------:R-:W-:Y:S01]  /*0000*/  LDC R1, c[0x0][0x37c] ;  /* 0x0000df00ff017b82 */ /* 0x000fe20000000800 */
[----:B------:R-:W0:Y:S07]  /*0010*/  S2R R2, SR_TID.X ;  /* 0x0000000000027919 */ /* 0x000e2e0000002100 */
[----:B------:R-:W1:Y:S01]  /*0020*/  S2UR UR5, SR_CgaCtaId ;  /* 0x00000000000579c3 */ /* 0x000e620000008800 */
[----:B------:R-:W2:Y:S01]  /*0030*/  LDCU UR6, c[0x0][0x360] ;  /* 0x00006c00ff0677ac */ /* 0x000ea20008000800 */
[----:B------:R-:W2:Y:S01]  /*0040*/  S2R R3, SR_TID.Y ;  /* 0x0000000000037919 */ /* 0x000ea20000002200 */
[----:B------:R-:W-:-:S02]  /*0050*/  UMOV UR4, 0x400 ;  /* 0x0000040000047882 */ /* 0x000fc40000000000 */
[----:B-1----:R-:W-:-:S06]  /*0060*/  ULEA UR4, UR5, UR4, 0x18 ;  /* 0x0000000405047291 */ /* 0x002fcc000f8ec0ff */
[----:B0-----:R-:W-:Y:S01]  /*0070*/  LEA R0, R2, UR4, 0x6 ;  /* 0x0000000402007c11 */ /* 0x001fe2000f8e30ff */
[----:B--2---:R-:W-:-:S03]  /*0080*/  IMAD R5, R3, UR6, R2 ;  /* 0x0000000603057c24 */ /* 0x004fc6000f8e0202 */
[----:B------:R-:W-:Y:S01]  /*0090*/  LEA R0, R3, R0, 0x2 ;  /* 0x0000000003007211 */ /* 0x000fe200078e10ff */
[----:B------:R-:W0:Y:S01]  /*00a0*/  LDCU.64 UR4, c[0x0][0x358] ;  /* 0x00006b00ff0477ac */ /* 0x000e220008000a00 */
[----:B------:R-:W1:Y:S03]  /*00b0*/  LDC.64 R2, c[0x0][0x380] ;  /* 0x0000e000ff027b82 */ /* 0x000e660000000a00 */
[----:B------:R-:W-:Y:S05]  /*00c0*/  STS [R0], R5 ;  /* 0x0000000500007388 */ /* 0x000fea0000000800 */
[----:B------:R-:W-:Y:S01]  /*00d0*/  BAR.SYNC.DEFER_BLOCKING 0x0 ;  /* 0x0000000000007b1d */ /* 0x000fe20000010000 */
[----:B-1----:R-:W-:-:S05]  /*00e0*/  IMAD.WIDE.U32 R2, R5, 0x4, R2 ;  /* 0x0000000405027825 */ /* 0x002fca00078e0002 */
[----:B------:R-:W0:Y:S04]  /*00f0*/  LDS R7, [R0] ;  /* 0x0000000000077984 */ /* 0x000e280000000800 */
[----:B0-----:R-:W-:Y:S01]  /*0100*/  STG.E desc[UR4][R2.64], R7 ;  /* 0x0000000702007986 */ /* 0x001fe2000c101904 */
[----:B------:R-:W-:Y:S05]  /*0110*/  EXIT ;  /* 0x000000000000794d */ /* 0x000fea0003800000 */
.L_x_6:
        /* <DEDUP_REMOVED lines=14> */
.L_x_15:


//--------------------- .text._Z15writeColReadColPi --------------------------
	.section	.text._Z15writeColReadColPi,"ax",@progbits
	.align	128
        .global         _Z15writeColReadColPi
        .type           _Z15writeColReadColPi,@function
        .size           _Z15writeColReadColPi,(.L_x_16 - _Z15writeColReadColPi)
        .other          _Z15writeColReadColPi,@"STO_CUDA_ENTRY STV_DEFAULT"
_Z15writeColReadColPi:
.text._Z15writeColReadColPi:
        /* <DEDUP_REMOVED lines=11> */
[----:B------:R-:W-:-:S04]  /*00b0*/  LOP3.LUT R3, R2, 0x3ffffffc, RZ, 0xc0, !PT ;  /* 0x3ffffffc02037812 */ /* 0x000fc800078ec0ff */
[----:B------:R-:W-:Y:S01]  /*00c0*/  IADD3 R0, PT, PT, R3, UR4, R0 ;  /* 0x0000000403007c10 */ /* 0x000fe2000fffe000 */
        /* <DEDUP_REMOVED lines=8> */
.L_x_7:
        /* <DEDUP_REMOVED lines=11> */
.L_x_16:


//--------------------- .text._Z15writeRowReadRowPi --------------------------
	.section	.text._Z15writeRowReadRowPi,"ax",@progbits
	.align	128
        .global         _Z15writeRowReadRowPi
        .type           _Z15writeRowReadRowPi,@function
        .size           _Z15writeRowReadRowPi,(.L_x_17 - _Z15writeRowReadRowPi)
        .other          _Z15writeRowReadRowPi,@"STO_CUDA_ENTRY STV_DEFAULT"
_Z15writeRowReadRowPi:
.text._Z15writeRowReadRowPi:
[----:B------:R-:W-:Y:S01]  /*0000*/  LDC R1, c[0x0][0x37c] ;  /* 0x0000df00ff017b82 */ /* 0x000fe20000000800 */
[----:B------:R-:W0:Y:S07]  /*0010*/  S2R R5, SR_TID.Y ;  /* 0x0000000000057919 */ /* 0x000e2e0000002200 */
[----:B------:R-:W1:Y:S01]  /*0020*/  S2UR UR5, SR_CgaCtaId ;  /* 0x00000000000579c3 */ /* 0x000e620000008800 */
[----:B------:R-:W2:Y:S01]  /*0030*/  LDCU UR6, c[0x0][0x360] ;  /* 0x00006c00ff0677ac */ /* 0x000ea20008000800 */
[----:B------:R-:W2:Y:S01]  /*0040*/  S2R R2, SR_TID.X ;  /* 0x0000000000027919 */ /* 0x000ea20000002100 */
[----:B------:R-:W-:-:S02]  /*0050*/  UMOV UR4, 0x400 ;  /* 0x0000040000047882 */ /* 0x000fc40000000000 */
[----:B-1----:R-:W-:-:S06]  /*0060*/  ULEA UR4, UR5, UR4, 0x18 ;  /* 0x0000000405047291 */ /* 0x002fcc000f8ec0ff */
[C---:B0-----:R-:W-:Y:S01]  /*0070*/  LEA R0, R5.reuse, UR4, 0x7 ;  /* 0x0000000405007c11 */ /* 0x041fe2000f8e38ff */
        /* <DEDUP_REMOVED lines=10> */
.L_x_8:
        /* <DEDUP_REMOVED lines=14> */
.L_x_17:


//--------------------- .nv.shared._Z25writeColReadColDynamicPadPi --------------------------
	.section	.nv.shared._Z25writeColReadColDynamicPadPi,"aw",@nobits
	.sectionflags	@""
	.align	16
	.zero		1024


//--------------------- .nv.shared.reserved.0     --------------------------
	.section	.nv.shared.reserved.0,"aw",@nobits
	.weak		__nv_reservedSMEM_offset_0_alias
	.size		__nv_reservedSMEM_offset_0_alias, 0, 64
	.other		__nv_reservedSMEM_offset_0_alias,@"STO_CUDA_RESERVED_SHARED STV_DEFAULT"
__nv_reservedSMEM_offset_0_alias:
	.zero		0
	.zero		64


//--------------------- .nv.shared._Z18writeColReadColPadPi --------------------------
	.section	.nv.shared._Z18writeColReadColPadPi,"aw",@nobits
	.sectionflags	@""
	.align	16
.nv.shared._Z18writeColReadColPadPi:
	.zero		3200


//--------------------- .nv.shared._Z22writeColReadColDynamicPi --------------------------
	.section	.nv.shared._Z22writeColReadColDynamicPi,"aw",@nobits
	.sectionflags	@""
	.align	16
	.zero		1024


//--------------------- .nv.shared._Z22writeRowReadRowDynamicPi --------------------------
	.section	.nv.shared._Z22writeRowReadRowDynamicPi,"aw",@nobits
	.sectionflags	@""
	.align	16
	.zero		1024


//--------------------- .nv.shared._Z15writeColReadRowPi --------------------------
	.section	.nv.shared._Z15writeColReadRowPi,"aw",@nobits
	.sectionflags	@""
	.align	16
.nv.shared._Z15writeColReadRowPi:
	.zero		3072


//--------------------- .nv.shared._Z15writeRowReadColPi --------------------------
	.section	.nv.shared._Z15writeRowReadColPi,"aw",@nobits
	.sectionflags	@""
	.align	16
.nv.shared._Z15writeRowReadColPi:
	.zero		3072


//--------------------- .nv.shared._Z16writeColReadColTPi --------------------------
	.section	.nv.shared._Z16writeColReadColTPi,"aw",@nobits
	.sectionflags	@""
	.align	16
.nv.shared._Z16writeColReadColTPi:
	.zero		3072


//--------------------- .nv.shared._Z15writeColReadColPi --------------------------
	.section	.nv.shared._Z15writeColReadColPi,"aw",@nobits
	.sectionflags	@""
	.align	16
.nv.shared._Z15writeColReadColPi:
	.zero		3072


//--------------------- .nv.shared._Z15writeRowReadRowPi --------------------------
	.section	.nv.shared._Z15writeRowReadRowPi,"aw",@nobits
	.sectionflags	@""
	.align	16
.nv.shared._Z15writeRowReadRowPi:
	.zero		3072


//--------------------- .nv.constant0._Z25writeColReadColDynamicPadPi --------------------------
	.section	.nv.constant0._Z25writeColReadColDynamicPadPi,"a",@progbits
	.sectionflags	@""
	.align	4
.nv.constant0._Z25writeColReadColDynamicPadPi:
	.zero		904


//--------------------- .nv.constant0._Z18writeColReadColPadPi --------------------------
	.section	.nv.constant0._Z18writeColReadColPadPi,"a",@progbits
	.sectionflags	@""
	.align	4
.nv.constant0._Z18writeColReadColPadPi:
	.zero		904


//--------------------- .nv.constant0._Z22writeColReadColDynamicPi --------------------------
	.section	.nv.constant0._Z22writeColReadColDynamicPi,"a",@progbits
	.sectionflags	@""
	.align	4
.nv.constant0._Z22writeColReadColDynamicPi:
	.zero		904


//--------------------- .nv.constant0._Z22writeRowReadRowDynamicPi --------------------------
	.section	.nv.constant0._Z22writeRowReadRowDynamicPi,"a",@progbits
	.sectionflags	@""
	.align	4
.nv.constant0._Z22writeRowReadRowDynamicPi:
	.zero		904


//--------------------- .nv.constant0._Z15writeColReadRowPi --------------------------
	.section	.nv.constant0._Z15writeColReadRowPi,"a",@progbits
	.sectionflags	@""
	.align	4
.nv.constant0._Z15writeColReadRowPi:
	.zero		904


//--------------------- .nv.constant0._Z15writeRowReadColPi --------------------------
	.section	.nv.constant0._Z15writeRowReadColPi,"a",@progbits
	.sectionflags	@""
	.align	4
.nv.constant0._Z15writeRowReadColPi:
	.zero		904


//--------------------- .nv.constant0._Z16writeColReadColTPi --------------------------
	.section	.nv.constant0._Z16writeColReadColTPi,"a",@progbits
	.sectionflags	@""
	.align	4
.nv.constant0._Z16writeColReadColTPi:
	.zero		904


//--------------------- .nv.constant0._Z15writeColReadColPi --------------------------
	.section	.nv.constant0._Z15writeColReadColPi,"a",@progbits
	.sectionflags	@""
	.align	4
.nv.constant0._Z15writeColReadColPi:
	.zero		904


//--------------------- .nv.constant0._Z15writeRowReadRowPi --------------------------
	.section	.nv.constant0._Z15writeRowReadRowPi,"a",@progbits
	.sectionflags	@""
	.align	4
.nv.constant0._Z15writeRowReadRowPi:
	.zero		904


//--------------------- SYMBOLS --------------------------

	.type		.nv.reservedSmem.offset0,@object
	.size		.nv.reservedSmem.offset0,0x4
	.type		.nv.reservedSmem.cap,@object
	.size		.nv.reservedSmem.cap,0x4
